//
// Generated by NVIDIA NVVM Compiler
//
// Compiler Build ID: CL-36424714
// Cuda compilation tools, release 13.0, V13.0.88
// Based on NVVM 20.0.0
//

.version 9.0
.target sm_100
.address_size 64

	// .globl	_Z4reluPdi

.visible .entry _Z4reluPdi(
	.param .u64 .ptr .align 1 _Z4reluPdi_param_0,
	.param .u32 _Z4reluPdi_param_1
)
{
	.reg .pred 	%p<2>;
	.reg .b32 	%r<6>;
	.reg .b64 	%rd<5>;
	.reg .b64 	%fd<3>;

	ld.param.u64 	%rd1, [_Z4reluPdi_param_0];
	ld.param.u32 	%r2, [_Z4reluPdi_param_1];
	mov.u32 	%r3, %tid.x;
	mov.u32 	%r4, %ctaid.x;
	mov.u32 	%r5, %ntid.x;
	mad.lo.s32 	%r1, %r4, %r5, %r3;
	setp.ge.s32 	%p1, %r1, %r2;
	@%p1 bra 	$L__BB0_2;
	cvta.to.global.u64 	%rd2, %rd1;
	mul.wide.s32 	%rd3, %r1, 8;
	add.s64 	%rd4, %rd2, %rd3;
	ld.global.f64 	%fd1, [%rd4];
	max.f64 	%fd2, %fd1, 0d0000000000000000;
	st.global.f64 	[%rd4], %fd2;
$L__BB0_2:
	ret;

}
	// .globl	_Z7addBiasPdS_i
.visible .entry _Z7addBiasPdS_i(
	.param .u64 .ptr .align 1 _Z7addBiasPdS_i_param_0,
	.param .u64 .ptr .align 1 _Z7addBiasPdS_i_param_1,
	.param .u32 _Z7addBiasPdS_i_param_2
)
{
	.reg .pred 	%p<2>;
	.reg .b32 	%r<6>;
	.reg .b64 	%rd<8>;
	.reg .b64 	%fd<4>;

	ld.param.u64 	%rd1, [_Z7addBiasPdS_i_param_0];
	ld.param.u64 	%rd2, [_Z7addBiasPdS_i_param_1];
	ld.param.u32 	%r2, [_Z7addBiasPdS_i_param_2];
	mov.u32 	%r3, %tid.x;
	mov.u32 	%r4, %ctaid.x;
	mov.u32 	%r5, %ntid.x;
	mad.lo.s32 	%r1, %r4, %r5, %r3;
	setp.ge.s32 	%p1, %r1, %r2;
	@%p1 bra 	$L__BB1_2;
	cvta.to.global.u64 	%rd3, %rd2;
	cvta.to.global.u64 	%rd4, %rd1;
	mul.wide.s32 	%rd5, %r1, 8;
	add.s64 	%rd6, %rd3, %rd5;
	ld.global.f64 	%fd1, [%rd6];
	add.s64 	%rd7, %rd4, %rd5;
	ld.global.f64 	%fd2, [%rd7];
	add.f64 	%fd3, %fd1, %fd2;
	st.global.f64 	[%rd7], %fd3;
$L__BB1_2:
	ret;

}
	// .globl	_Z14reluDerivativePdS_i
.visible .entry _Z14reluDerivativePdS_i(
	.param .u64 .ptr .align 1 _Z14reluDerivativePdS_i_param_0,
	.param .u64 .ptr .align 1 _Z14reluDerivativePdS_i_param_1,
	.param .u32 _Z14reluDerivativePdS_i_param_2
)
{
	.reg .pred 	%p<3>;
	.reg .b32 	%r<6>;
	.reg .b64 	%rd<8>;
	.reg .b64 	%fd<6>;

	ld.param.u64 	%rd2, [_Z14reluDerivativePdS_i_param_0];
	ld.param.u64 	%rd3, [_Z14reluDerivativePdS_i_param_1];
	ld.param.u32 	%r2, [_Z14reluDerivativePdS_i_param_2];
	mov.u32 	%r3, %tid.x;
	mov.u32 	%r4, %ctaid.x;
	mov.u32 	%r5, %ntid.x;
	mad.lo.s32 	%r1, %r4, %r5, %r3;
	setp.ge.s32 	%p1, %r1, %r2;
	@%p1 bra 	$L__BB2_4;
	cvta.to.global.u64 	%rd4, %rd3;
	cvta.to.global.u64 	%rd5, %rd2;
	mul.wide.s32 	%rd6, %r1, 8;
	add.s64 	%rd7, %rd5, %rd6;
	ld.global.f64 	%fd4, [%rd7];
	setp.leu.f64 	%p2, %fd4, 0d0000000000000000;
	add.s64 	%rd1, %rd4, %rd6;
	mov.f64 	%fd5, 0d0000000000000000;
	@%p2 bra 	$L__BB2_3;
	ld.global.f64 	%fd5, [%rd1];
$L__BB2_3:
	st.global.f64 	[%rd1], %fd5;
$L__BB2_4:
	ret;

}
	// .globl	_Z10updateBiasPdS_id
.visible .entry _Z10updateBiasPdS_id(
	.param .u64 .ptr .align 1 _Z10updateBiasPdS_id_param_0,
	.param .u64 .ptr .align 1 _Z10updateBiasPdS_id_param_1,
	.param .u32 _Z10updateBiasPdS_id_param_2,
	.param .f64 _Z10updateBiasPdS_id_param_3
)
{
	.reg .pred 	%p<2>;
	.reg .b32 	%r<6>;
	.reg .b64 	%rd<8>;
	.reg .b64 	%fd<6>;

	ld.param.u64 	%rd1, [_Z10updateBiasPdS_id_param_0];
	ld.param.u64 	%rd2, [_Z10updateBiasPdS_id_param_1];
	ld.param.u32 	%r2, [_Z10updateBiasPdS_id_param_2];
	ld.param.f64 	%fd1, [_Z10updateBiasPdS_id_param_3];
	mov.u32 	%r3, %tid.x;
	mov.u32 	%r4, %ctaid.x;
	mov.u32 	%r5, %ntid.x;
	mad.lo.s32 	%r1, %r4, %r5, %r3;
	setp.ge.s32 	%p1, %r1, %r2;
	@%p1 bra 	$L__BB3_2;
	cvta.to.global.u64 	%rd3, %rd2;
	cvta.to.global.u64 	%rd4, %rd1;
	mul.wide.s32 	%rd5, %r1, 8;
	add.s64 	%rd6, %rd3, %rd5;
	ld.global.f64 	%fd2, [%rd6];
	mul.f64 	%fd3, %fd1, %fd2;
	add.s64 	%rd7, %rd4, %rd5;
	ld.global.f64 	%fd4, [%rd7];
	sub.f64 	%fd5, %fd4, %fd3;
	st.global.f64 	[%rd7], %fd5;
$L__BB3_2:
	ret;

}
	// .globl	_Z8updateW2PdPKdS1_d
.visible .entry _Z8updateW2PdPKdS1_d(
	.param .u64 .ptr .align 1 _Z8updateW2PdPKdS1_d_param_0,
	.param .u64 .ptr .align 1 _Z8updateW2PdPKdS1_d_param_1,
	.param .u64 .ptr .align 1 _Z8updateW2PdPKdS1_d_param_2,
	.param .f64 _Z8updateW2PdPKdS1_d_param_3
)
{
	.reg .pred 	%p<4>;
	.reg .b32 	%r<12>;
	.reg .b64 	%rd<13>;
	.reg .b64 	%fd<8>;

	ld.param.u64 	%rd1, [_Z8updateW2PdPKdS1_d_param_0];
	ld.param.u64 	%rd2, [_Z8updateW2PdPKdS1_d_param_1];
	ld.param.u64 	%rd3, [_Z8updateW2PdPKdS1_d_param_2];
	ld.param.f64 	%fd1, [_Z8updateW2PdPKdS1_d_param_3];
	mov.u32 	%r3, %ctaid.x;
	mov.u32 	%r4, %ntid.x;
	mov.u32 	%r5, %tid.x;
	mad.lo.s32 	%r1, %r3, %r4, %r5;
	mov.u32 	%r6, %ctaid.y;
	mov.u32 	%r7, %ntid.y;
	mov.u32 	%r8, %tid.y;
	mad.lo.s32 	%r9, %r6, %r7, %r8;
	setp.gt.s32 	%p1, %r1, 9;
	setp.gt.u32 	%p2, %r9, 127;
	or.pred  	%p3, %p1, %p2;
	@%p3 bra 	$L__BB4_2;
	cvta.to.global.u64 	%rd4, %rd2;
	cvta.to.global.u64 	%rd5, %rd3;
	cvta.to.global.u64 	%rd6, %rd1;
	shl.b32 	%r10, %r1, 7;
	add.s32 	%r11, %r10, %r9;
	mul.wide.s32 	%rd7, %r1, 8;
	add.s64 	%rd8, %rd4, %rd7;
	ld.global.f64 	%fd2, [%rd8];
	mul.f64 	%fd3, %fd1, %fd2;
	mul.wide.u32 	%rd9, %r9, 8;
	add.s64 	%rd10, %rd5, %rd9;
	ld.global.f64 	%fd4, [%rd10];
	mul.f64 	%fd5, %fd3, %fd4;
	mul.wide.s32 	%rd11, %r11, 8;
	add.s64 	%rd12, %rd6, %rd11;
	ld.global.f64 	%fd6, [%rd12];
	sub.f64 	%fd7, %fd6, %fd5;
	st.global.f64 	[%rd12], %fd7;
$L__BB4_2:
	ret;

}
	// .globl	_Z8updateW1PdPKdS1_d
.visible .entry _Z8updateW1PdPKdS1_d(
	.param .u64 .ptr .align 1 _Z8updateW1PdPKdS1_d_param_0,
	.param .u64 .ptr .align 1 _Z8updateW1PdPKdS1_d_param_1,
	.param .u64 .ptr .align 1 _Z8updateW1PdPKdS1_d_param_2,
	.param .f64 _Z8updateW1PdPKdS1_d_param_3
)
{
	.reg .pred 	%p<4>;
	.reg .b32 	%r<11>;
	.reg .b64 	%rd<13>;
	.reg .b64 	%fd<8>;

	ld.param.u64 	%rd1, [_Z8updateW1PdPKdS1_d_param_0];
	ld.param.u64 	%rd2, [_Z8updateW1PdPKdS1_d_param_1];
	ld.param.u64 	%rd3, [_Z8updateW1PdPKdS1_d_param_2];
	ld.param.f64 	%fd1, [_Z8updateW1PdPKdS1_d_param_3];
	mov.u32 	%r3, %ctaid.x;
	mov.u32 	%r4, %ntid.x;
	mov.u32 	%r5, %tid.x;
	mad.lo.s32 	%r1, %r3, %r4, %r5;
	mov.u32 	%r6, %ctaid.y;
	mov.u32 	%r7, %ntid.y;
	mov.u32 	%r8, %tid.y;
	mad.lo.s32 	%r9, %r6, %r7, %r8;
	setp.gt.s32 	%p1, %r1, 127;
	setp.gt.u32 	%p2, %r9, 783;
	or.pred  	%p3, %p1, %p2;
	@%p3 bra 	$L__BB5_2;
	cvta.to.global.u64 	%rd4, %rd2;
	cvta.to.global.u64 	%rd5, %rd3;
	cvta.to.global.u64 	%rd6, %rd1;
	mad.lo.s32 	%r10, %r1, 784, %r9;
	mul.wide.s32 	%rd7, %r1, 8;
	add.s64 	%rd8, %rd4, %rd7;
	ld.global.f64 	%fd2, [%rd8];
	mul.f64 	%fd3, %fd1, %fd2;
	mul.wide.u32 	%rd9, %r9, 8;
	add.s64 	%rd10, %rd5, %rd9;
	ld.global.f64 	%fd4, [%rd10];
	mul.f64 	%fd5, %fd3, %fd4;
	mul.wide.s32 	%rd11, %r10, 8;
	add.s64 	%rd12, %rd6, %rd11;
	ld.global.f64 	%fd6, [%rd12];
	sub.f64 	%fd7, %fd6, %fd5;
	st.global.f64 	[%rd12], %fd7;
$L__BB5_2:
	ret;

}


// ===== COMPILED SASS (sm_100) =====

	.target	sm_100

	.elftype	@"ET_EXEC"


//--------------------- .note.nv.tkinfo           --------------------------
	.section	.note.nv.tkinfo,"",@"SHT_NOTE"
	.sectionflags	@"SHF_NOTE_NV_TKINFO"
	.tkinfo
        /*0018*/ 	.word	0x00000002
        /*0030*/ 	.string	""
        /*0030*/ 	.string	"ptxas"
        /*0030*/ 	.string	"Cuda compilation tools, release 13.0, V13.0.88"
        /*0030*/ 	.string	"Build cuda_13.0.r13.0/compiler.36424714_0"
        /*0030*/ 	.string	"-arch sm_100 -m 64 "



//--------------------- .note.nv.cuinfo           --------------------------
	.section	.note.nv.cuinfo,"",@"SHT_NOTE"
	.sectionflags	@"SHF_NOTE_NV_CUINFO"
        /*0018*/ 	.short	0x0002
        /*001a*/ 	.short	0x0064
        /*001c*/ 	.short	0x0082
	.zero		2


//--------------------- .nv.info                  --------------------------
	.section	.nv.info,"",@"SHT_CUDA_INFO"
	.align	4


	//----- nvinfo : EIATTR_REGCOUNT
	.align		4
        /*0000*/ 	.byte	0x04, 0x2f
        /*0002*/ 	.short	(.L_1 - .L_0)
	.align		4
.L_0:
        /*0004*/ 	.word	index@(_Z4reluPdi)
        /*0008*/ 	.word	0x0000000c


	//----- nvinfo : EIATTR_FRAME_SIZE
	.align		4
.L_1:
        /*000c*/ 	.byte	0x04, 0x11
        /*000e*/ 	.short	(.L_3 - .L_2)
	.align		4
.L_2:
        /*0010*/ 	.word	index@(_Z4reluPdi)
        /*0014*/ 	.word	0x00000000


	//----- nvinfo : EIATTR_REGCOUNT
	.align		4
.L_3:
        /*0018*/ 	.byte	0x04, 0x2f
        /*001a*/ 	.short	(.L_5 - .L_4)
	.align		4
.L_4:
        /*001c*/ 	.word	index@(_Z7addBiasPdS_i)
        /*0020*/ 	.word	0x0000000a


	//----- nvinfo : EIATTR_FRAME_SIZE
	.align		4
.L_5:
        /*0024*/ 	.byte	0x04, 0x11
        /*0026*/ 	.short	(.L_7 - .L_6)
	.align		4
.L_6:
        /*0028*/ 	.word	index@(_Z7addBiasPdS_i)
        /*002c*/ 	.word	0x00000000


	//----- nvinfo : EIATTR_REGCOUNT
	.align		4
.L_7:
        /*0030*/ 	.byte	0x04, 0x2f
        /*0032*/ 	.short	(.L_9 - .L_8)
	.align		4
.L_8:
        /*0034*/ 	.word	index@(_Z14reluDerivativePdS_i)
        /*0038*/ 	.word	0x0000000c


	//----- nvinfo : EIATTR_FRAME_SIZE
	.align		4
.L_9:
        /*003c*/ 	.byte	0x04, 0x11
        /*003e*/ 	.short	(.L_11 - .L_10)
	.align		4
.L_10:
        /*0040*/ 	.word	index@(_Z14reluDerivativePdS_i)
        /*0044*/ 	.word	0x00000000


	//----- nvinfo : EIATTR_REGCOUNT
	.align		4
.L_11:
        /*0048*/ 	.byte	0x04, 0x2f
        /*004a*/ 	.short	(.L_13 - .L_12)
	.align		4
.L_12:
        /*004c*/ 	.word	index@(_Z10updateBiasPdS_id)
        /*0050*/ 	.word	0x0000000a


	//----- nvinfo : EIATTR_FRAME_SIZE
	.align		4
.L_13:
        /*0054*/ 	.byte	0x04, 0x11
        /*0056*/ 	.short	(.L_15 - .L_14)
	.align		4
.L_14:
        /*0058*/ 	.word	index@(_Z10updateBiasPdS_id)
        /*005c*/ 	.word	0x00000000


	//----- nvinfo : EIATTR_REGCOUNT
	.align		4
.L_15:
        /*0060*/ 	.byte	0x04, 0x2f
        /*0062*/ 	.short	(.L_17 - .L_16)
	.align		4
.L_16:
        /*0064*/ 	.word	index@(_Z8updateW2PdPKdS1_d)
        /*0068*/ 	.word	0x0000000e


	//----- nvinfo : EIATTR_FRAME_SIZE
	.align		4
.L_17:
        /*006c*/ 	.byte	0x04, 0x11
        /*006e*/ 	.short	(.L_19 - .L_18)
	.align		4
.L_18:
        /*0070*/ 	.word	index@(_Z8updateW2PdPKdS1_d)
        /*0074*/ 	.word	0x00000000


	//----- nvinfo : EIATTR_REGCOUNT
	.align		4
.L_19:
        /*0078*/ 	.byte	0x04, 0x2f
        /*007a*/ 	.short	(.L_21 - .L_20)
	.align		4
.L_20:
        /*007c*/ 	.word	index@(_Z8updateW1PdPKdS1_d)
        /*0080*/ 	.word	0x0000000e


	//----- nvinfo : EIATTR_FRAME_SIZE
	.align		4
.L_21:
        /*0084*/ 	.byte	0x04, 0x11
        /*0086*/ 	.short	(.L_23 - .L_22)
	.align		4
.L_22:
        /*0088*/ 	.word	index@(_Z8updateW1PdPKdS1_d)
        /*008c*/ 	.word	0x00000000


	//----- nvinfo : EIATTR_MIN_STACK_SIZE
	.align		4
.L_23:
        /*0090*/ 	.byte	0x04, 0x12
        /*0092*/ 	.short	(.L_25 - .L_24)
	.align		4
.L_24:
        /*0094*/ 	.word	index@(_Z8updateW1PdPKdS1_d)
        /*0098*/ 	.word	0x00000000


	//----- nvinfo : EIATTR_MIN_STACK_SIZE
	.align		4
.L_25:
        /*009c*/ 	.byte	0x04, 0x12
        /*009e*/ 	.short	(.L_27 - .L_26)
	.align		4
.L_26:
        /*00a0*/ 	.word	index@(_Z8updateW2PdPKdS1_d)
        /*00a4*/ 	.word	0x00000000


	//----- nvinfo : EIATTR_MIN_STACK_SIZE
	.align		4
.L_27:
        /*00a8*/ 	.byte	0x04, 0x12
        /*00aa*/ 	.short	(.L_29 - .L_28)
	.align		4
.L_28:
        /*00ac*/ 	.word	index@(_Z10updateBiasPdS_id)
        /*00b0*/ 	.word	0x00000000


	//----- nvinfo : EIATTR_MIN_STACK_SIZE
	.align		4
.L_29:
        /*00b4*/ 	.byte	0x04, 0x12
        /*00b6*/ 	.short	(.L_31 - .L_30)
	.align		4
.L_30:
        /*00b8*/ 	.word	index@(_Z14reluDerivativePdS_i)
        /*00bc*/ 	.word	0x00000000


	//----- nvinfo : EIATTR_MIN_STACK_SIZE
	.align		4
.L_31:
        /*00c0*/ 	.byte	0x04, 0x12
        /*00c2*/ 	.short	(.L_33 - .L_32)
	.align		4
.L_32:
        /*00c4*/ 	.word	index@(_Z7addBiasPdS_i)
        /*00c8*/ 	.word	0x00000000


	//----- nvinfo : EIATTR_MIN_STACK_SIZE
	.align		4
.L_33:
        /*00cc*/ 	.byte	0x04, 0x12
        /*00ce*/ 	.short	(.L_35 - .L_34)
	.align		4
.L_34:
        /*00d0*/ 	.word	index@(_Z4reluPdi)
        /*00d4*/ 	.word	0x00000000
.L_35:


//--------------------- .nv.compat                --------------------------
	.section	.nv.compat,"",@"SHT_CUDA_COMPAT_INFO"
	.align	4
        /*0000*/ 	.byte	0x02, 0x09, 0x00, 0x00, 0x02, 0x02, 0x01, 0x00, 0x02, 0x05, 0x05, 0x00, 0x03, 0x07, 0x01, 0x01
        /*0010*/ 	.byte	0x02, 0x03, 0x00, 0x00, 0x02, 0x06, 0x01, 0x00, 0x04, 0x0b, 0x08, 0x00, 0x01, 0x00, 0x00, 0x00
        /*0020*/ 	.byte	0x00, 0x00, 0x00, 0x00


//--------------------- .nv.info._Z8updateW1PdPKdS1_d --------------------------
	.section	.nv.info._Z8updateW1PdPKdS1_d,"",@"SHT_CUDA_INFO"
	.sectionflags	@""
	.align	4


	//----- nvinfo : EIATTR_CUDA_API_VERSION
	.align		4
        /*0000*/ 	.byte	0x04, 0x37
        /*0002*/ 	.short	(.L_37 - .L_36)
.L_36:
        /*0004*/ 	.word	0x00000082


	//----- nvinfo : EIATTR_KPARAM_INFO
	.align		4
.L_37:
        /*0008*/ 	.byte	0x04, 0x17
        /*000a*/ 	.short	(.L_39 - .L_38)
.L_38:
        /*000c*/ 	.word	0x00000000
        /*0010*/ 	.short	0x0003
        /*0012*/ 	.short	0x0018
        /*0014*/ 	.byte	0x00, 0xf0, 0x21, 0x00


	//----- nvinfo : EIATTR_KPARAM_INFO
	.align		4
.L_39:
        /*0018*/ 	.byte	0x04, 0x17
        /*001a*/ 	.short	(.L_41 - .L_40)
.L_40:
        /*001c*/ 	.word	0x00000000
        /*0020*/ 	.short	0x0002
        /*0022*/ 	.short	0x0010
        /*0024*/ 	.byte	0x00, 0xf5, 0x21, 0x00


	//----- nvinfo : EIATTR_KPARAM_INFO
	.align		4
.L_41:
        /*0028*/ 	.byte	0x04, 0x17
        /*002a*/ 	.short	(.L_43 - .L_42)
.L_42:
        /*002c*/ 	.word	0x00000000
        /*0030*/ 	.short	0x0001
        /*0032*/ 	.short	0x0008
        /*0034*/ 	.byte	0x00, 0xf5, 0x21, 0x00


	//----- nvinfo : EIATTR_KPARAM_INFO
	.align		4
.L_43:
        /*0038*/ 	.byte	0x04, 0x17
        /*003a*/ 	.short	(.L_45 - .L_44)
.L_44:
        /*003c*/ 	.word	0x00000000
        /*0040*/ 	.short	0x0000
        /*0042*/ 	.short	0x0000
        /*0044*/ 	.byte	0x00, 0xf5, 0x21, 0x00


	//----- nvinfo : EIATTR_SPARSE_MMA_MASK
	.align		4
.L_45:
        /*0048*/ 	.byte	0x03, 0x50
        /*004a*/ 	.short	0x0000


	//----- nvinfo : EIATTR_MAXREG_COUNT
	.align		4
        /*004c*/ 	.byte	0x03, 0x1b
        /*004e*/ 	.short	0x00ff


	//----- nvinfo : EIATTR_MERCURY_ISA_VERSION
	.align		4
        /*0050*/ 	.byte	0x03, 0x5f
        /*0052*/ 	.short	0x0101


	//----- nvinfo : EIATTR_VRC_CTA_INIT_COUNT
	.align		4
        /*0054*/ 	.byte	0x02, 0x4a
	.zero		1
	.zero		1


	//----- nvinfo : EIATTR_EXIT_INSTR_OFFSETS
	.align		4
        /*0058*/ 	.byte	0x04, 0x1c
        /*005a*/ 	.short	(.L_47 - .L_46)


	//   ....[0]....
.L_46:
        /*005c*/ 	.word	0x000000b0


	//   ....[1]....
        /*0060*/ 	.word	0x000001b0


	//----- nvinfo : EIATTR_CBANK_PARAM_SIZE
	.align		4
.L_47:
        /*0064*/ 	.byte	0x03, 0x19
        /*0066*/ 	.short	0x0020


	//----- nvinfo : EIATTR_PARAM_CBANK
	.align		4
        /*0068*/ 	.byte	0x04, 0x0a
        /*006a*/ 	.short	(.L_49 - .L_48)
	.align		4
.L_48:
        /*006c*/ 	.word	index@(.nv.constant0._Z8updateW1PdPKdS1_d)
        /*0070*/ 	.short	0x0380
        /*0072*/ 	.short	0x0020


	//----- nvinfo : EIATTR_SW_WAR
	.align		4
.L_49:
        /*0074*/ 	.byte	0x04, 0x36
        /*0076*/ 	.short	(.L_51 - .L_50)
.L_50:
        /*0078*/ 	.word	0x00000008
.L_51:


//--------------------- .nv.info._Z8updateW2PdPKdS1_d --------------------------
	.section	.nv.info._Z8updateW2PdPKdS1_d,"",@"SHT_CUDA_INFO"
	.sectionflags	@""
	.align	4


	//----- nvinfo : EIATTR_CUDA_API_VERSION
	.align		4
        /*0000*/ 	.byte	0x04, 0x37
        /*0002*/ 	.short	(.L_53 - .L_52)
.L_52:
        /*0004*/ 	.word	0x00000082


	//----- nvinfo : EIATTR_KPARAM_INFO
	.align		4
.L_53:
        /*0008*/ 	.byte	0x04, 0x17
        /*000a*/ 	.short	(.L_55 - .L_54)
.L_54:
        /*000c*/ 	.word	0x00000000
        /*0010*/ 	.short	0x0003
        /*0012*/ 	.short	0x0018
        /*0014*/ 	.byte	0x00, 0xf0, 0x21, 0x00


	//----- nvinfo : EIATTR_KPARAM_INFO
	.align		4
.L_55:
        /*0018*/ 	.byte	0x04, 0x17
        /*001a*/ 	.short	(.L_57 - .L_56)
.L_56:
        /*001c*/ 	.word	0x00000000
        /*0020*/ 	.short	0x0002
        /*0022*/ 	.short	0x0010
        /*0024*/ 	.byte	0x00, 0xf5, 0x21, 0x00


	//----- nvinfo : EIATTR_KPARAM_INFO
	.align		4
.L_57:
        /*0028*/ 	.byte	0x04, 0x17
        /*002a*/ 	.short	(.L_59 - .L_58)
.L_58:
        /*002c*/ 	.word	0x00000000
        /*0030*/ 	.short	0x0001
        /*0032*/ 	.short	0x0008
        /*0034*/ 	.byte	0x00, 0xf5, 0x21, 0x00


	//----- nvinfo : EIATTR_KPARAM_INFO
	.align		4
.L_59:
        /*0038*/ 	.byte	0x04, 0x17
        /*003a*/ 	.short	(.L_61 - .L_60)
.L_60:
        /*003c*/ 	.word	0x00000000
        /*0040*/ 	.short	0x0000
        /*0042*/ 	.short	0x0000
        /*0044*/ 	.byte	0x00, 0xf5, 0x21, 0x00


	//----- nvinfo : EIATTR_SPARSE_MMA_MASK
	.align		4
.L_61:
        /*0048*/ 	.byte	0x03, 0x50
        /*004a*/ 	.short	0x0000


	//----- nvinfo : EIATTR_MAXREG_COUNT
	.align		4
        /*004c*/ 	.byte	0x03, 0x1b
        /*004e*/ 	.short	0x00ff


	//----- nvinfo : EIATTR_MERCURY_ISA_VERSION
	.align		4
        /*0050*/ 	.byte	0x03, 0x5f
        /*0052*/ 	.short	0x0101


	//----- nvinfo : EIATTR_VRC_CTA_INIT_COUNT
	.align		4
        /*0054*/ 	.byte	0x02, 0x4a
	.zero		1
	.zero		1


	//----- nvinfo : EIATTR_EXIT_INSTR_OFFSETS
	.align		4
        /*0058*/ 	.byte	0x04, 0x1c
        /*005a*/ 	.short	(.L_63 - .L_62)


	//   ....[0]....
.L_62:
        /*005c*/ 	.word	0x000000b0


	//   ....[1]....
        /*0060*/ 	.word	0x000001b0


	//----- nvinfo : EIATTR_CBANK_PARAM_SIZE
	.align		4
.L_63:
        /*0064*/ 	.byte	0x03, 0x19
        /*0066*/ 	.short	0x0020


	//----- nvinfo : EIATTR_PARAM_CBANK
	.align		4
        /*0068*/ 	.byte	0x04, 0x0a
        /*006a*/ 	.short	(.L_65 - .L_64)
	.align		4
.L_64:
        /*006c*/ 	.word	index@(.nv.constant0._Z8updateW2PdPKdS1_d)
        /*0070*/ 	.short	0x0380
        /*0072*/ 	.short	0x0020


	//----- nvinfo : EIATTR_SW_WAR
	.align		4
.L_65:
        /*0074*/ 	.byte	0x04, 0x36
        /*0076*/ 	.short	(.L_67 - .L_66)
.L_66:
        /*0078*/ 	.word	0x00000008
.L_67:


//--------------------- .nv.info._Z10updateBiasPdS_id --------------------------
	.section	.nv.info._Z10updateBiasPdS_id,"",@"SHT_CUDA_INFO"
	.sectionflags	@""
	.align	4


	//----- nvinfo : EIATTR_CUDA_API_VERSION
	.align		4
        /*0000*/ 	.byte	0x04, 0x37
        /*0002*/ 	.short	(.L_69 - .L_68)
.L_68:
        /*0004*/ 	.word	0x00000082


	//----- nvinfo : EIATTR_KPARAM_INFO
	.align		4
.L_69:
        /*0008*/ 	.byte	0x04, 0x17
        /*000a*/ 	.short	(.L_71 - .L_70)
.L_70:
        /*000c*/ 	.word	0x00000000
        /*0010*/ 	.short	0x0003
        /*0012*/ 	.short	0x0018
        /*0014*/ 	.byte	0x00, 0xf0, 0x21, 0x00


	//----- nvinfo : EIATTR_KPARAM_INFO
	.align		4
.L_71:
        /*0018*/ 	.byte	0x04, 0x17
        /*001a*/ 	.short	(.L_73 - .L_72)
.L_72:
        /*001c*/ 	.word	0x00000000
        /*0020*/ 	.short	0x0002
        /*0022*/ 	.short	0x0010
        /*0024*/ 	.byte	0x00, 0xf0, 0x11, 0x00


	//----- nvinfo : EIATTR_KPARAM_INFO
	.align		4
.L_73:
        /*0028*/ 	.byte	0x04, 0x17
        /*002a*/ 	.short	(.L_75 - .L_74)
.L_74:
        /*002c*/ 	.word	0x00000000
        /*0030*/ 	.short	0x0001
        /*0032*/ 	.short	0x0008
        /*0034*/ 	.byte	0x00, 0xf5, 0x21, 0x00


	//----- nvinfo : EIATTR_KPARAM_INFO
	.align		4
.L_75:
        /*0038*/ 	.byte	0x04, 0x17
        /*003a*/ 	.short	(.L_77 - .L_76)
.L_76:
        /*003c*/ 	.word	0x00000000
        /*0040*/ 	.short	0x0000
        /*0042*/ 	.short	0x0000
        /*0044*/ 	.byte	0x00, 0xf5, 0x21, 0x00


	//----- nvinfo : EIATTR_SPARSE_MMA_MASK
	.align		4
.L_77:
        /*0048*/ 	.byte	0x03, 0x50
        /*004a*/ 	.short	0x0000


	//----- nvinfo : EIATTR_MAXREG_COUNT
	.align		4
        /*004c*/ 	.byte	0x03, 0x1b
        /*004e*/ 	.short	0x00ff


	//----- nvinfo : EIATTR_MERCURY_ISA_VERSION
	.align		4
        /*0050*/ 	.byte	0x03, 0x5f
        /*0052*/ 	.short	0x0101


	//----- nvinfo : EIATTR_VRC_CTA_INIT_COUNT
	.align		4
        /*0054*/ 	.byte	0x02, 0x4a
	.zero		1
	.zero		1


	//----- nvinfo : EIATTR_EXIT_INSTR_OFFSETS
	.align		4
        /*0058*/ 	.byte	0x04, 0x1c
        /*005a*/ 	.short	(.L_79 - .L_78)


	//   ....[0]....
.L_78:
        /*005c*/ 	.word	0x00000070


	//   ....[1]....
        /*0060*/ 	.word	0x00000120


	//----- nvinfo : EIATTR_CBANK_PARAM_SIZE
	.align		4
.L_79:
        /*0064*/ 	.byte	0x03, 0x19
        /*0066*/ 	.short	0x0020


	//----- nvinfo : EIATTR_PARAM_CBANK
	.align		4
        /*0068*/ 	.byte	0x04, 0x0a
        /*006a*/ 	.short	(.L_81 - .L_80)
	.align		4
.L_80:
        /*006c*/ 	.word	index@(.nv.constant0._Z10updateBiasPdS_id)
        /*0070*/ 	.short	0x0380
        /*0072*/ 	.short	0x0020


	//----- nvinfo : EIATTR_SW_WAR
	.align		4
.L_81:
        /*0074*/ 	.byte	0x04, 0x36
        /*0076*/ 	.short	(.L_83 - .L_82)
.L_82:
        /*0078*/ 	.word	0x00000008
.L_83:


//--------------------- .nv.info._Z14reluDerivativePdS_i --------------------------
	.section	.nv.info._Z14reluDerivativePdS_i,"",@"SHT_CUDA_INFO"
	.sectionflags	@""
	.align	4


	//----- nvinfo : EIATTR_CUDA_API_VERSION
	.align		4
        /*0000*/ 	.byte	0x04, 0x37
        /*0002*/ 	.short	(.L_85 - .L_84)
.L_84:
        /*0004*/ 	.word	0x00000082


	//----- nvinfo : EIATTR_KPARAM_INFO
	.align		4
.L_85:
        /*0008*/ 	.byte	0x04, 0x17
        /*000a*/ 	.short	(.L_87 - .L_86)
.L_86:
        /*000c*/ 	.word	0x00000000
        /*0010*/ 	.short	0x0002
        /*0012*/ 	.short	0x0010
        /*0014*/ 	.byte	0x00, 0xf0, 0x11, 0x00


	//----- nvinfo : EIATTR_KPARAM_INFO
	.align		4
.L_87:
        /*0018*/ 	.byte	0x04, 0x17
        /*001a*/ 	.short	(.L_89 - .L_88)
.L_88:
        /*001c*/ 	.word	0x00000000
        /*0020*/ 	.short	0x0001
        /*0022*/ 	.short	0x0008
        /*0024*/ 	.byte	0x00, 0xf5, 0x21, 0x00


	//----- nvinfo : EIATTR_KPARAM_INFO
	.align		4
.L_89:
        /*0028*/ 	.byte	0x04, 0x17
        /*002a*/ 	.short	(.L_91 - .L_90)
.L_90:
        /*002c*/ 	.word	0x00000000
        /*0030*/ 	.short	0x0000
        /*0032*/ 	.short	0x0000
        /*0034*/ 	.byte	0x00, 0xf5, 0x21, 0x00


	//----- nvinfo : EIATTR_SPARSE_MMA_MASK
	.align		4
.L_91:
        /*0038*/ 	.byte	0x03, 0x50
        /*003a*/ 	.short	0x0000


	//----- nvinfo : EIATTR_MAXREG_COUNT
	.align		4
        /*003c*/ 	.byte	0x03, 0x1b
        /*003e*/ 	.short	0x00ff


	//----- nvinfo : EIATTR_MERCURY_ISA_VERSION
	.align		4
        /*0040*/ 	.byte	0x03, 0x5f
        /*0042*/ 	.short	0x0101


	//----- nvinfo : EIATTR_VRC_CTA_INIT_COUNT
	.align		4
        /*0044*/ 	.byte	0x02, 0x4a
	.zero		1
	.zero		1


	//----- nvinfo : EIATTR_EXIT_INSTR_OFFSETS
	.align		4
        /*0048*/ 	.byte	0x04, 0x1c
        /*004a*/ 	.short	(.L_93 - .L_92)


	//   ....[0]....
.L_92:
        /*004c*/ 	.word	0x00000070


	//   ....[1]....
        /*0050*/ 	.word	0x00000150


	//----- nvinfo : EIATTR_CRS_STACK_SIZE
	.align		4
.L_93:
        /*0054*/ 	.byte	0x04, 0x1e
        /*0056*/ 	.short	(.L_95 - .L_94)
.L_94:
        /*0058*/ 	.word	0x00000000


	//----- nvinfo : EIATTR_CBANK_PARAM_SIZE
	.align		4
.L_95:
        /*005c*/ 	.byte	0x03, 0x19
        /*005e*/ 	.short	0x0014


	//----- nvinfo : EIATTR_PARAM_CBANK
	.align		4
        /*0060*/ 	.byte	0x04, 0x0a
        /*0062*/ 	.short	(.L_97 - .L_96)
	.align		4
.L_96:
        /*0064*/ 	.word	index@(.nv.constant0._Z14reluDerivativePdS_i)
        /*0068*/ 	.short	0x0380
        /*006a*/ 	.short	0x0014


	//----- nvinfo : EIATTR_SW_WAR
	.align		4
.L_97:
        /*006c*/ 	.byte	0x04, 0x36
        /*006e*/ 	.short	(.L_99 - .L_98)
.L_98:
        /*0070*/ 	.word	0x00000008
.L_99:


//--------------------- .nv.info._Z7addBiasPdS_i  --------------------------
	.section	.nv.info._Z7addBiasPdS_i,"",@"SHT_CUDA_INFO"
	.sectionflags	@""
	.align	4


	//----- nvinfo : EIATTR_CUDA_API_VERSION
	.align		4
        /*0000*/ 	.byte	0x04, 0x37
        /*0002*/ 	.short	(.L_101 - .L_100)
.L_100:
        /*0004*/ 	.word	0x00000082


	//----- nvinfo : EIATTR_KPARAM_INFO
	.align		4
.L_101:
        /*0008*/ 	.byte	0x04, 0x17
        /*000a*/ 	.short	(.L_103 - .L_102)
.L_102:
        /*000c*/ 	.word	0x00000000
        /*0010*/ 	.short	0x0002
        /*0012*/ 	.short	0x0010
        /*0014*/ 	.byte	0x00, 0xf0, 0x11, 0x00


	//----- nvinfo : EIATTR_KPARAM_INFO
	.align		4
.L_103:
        /*0018*/ 	.byte	0x04, 0x17
        /*001a*/ 	.short	(.L_105 - .L_104)
.L_104:
        /*001c*/ 	.word	0x00000000
        /*0020*/ 	.short	0x0001
        /*0022*/ 	.short	0x0008
        /*0024*/ 	.byte	0x00, 0xf5, 0x21, 0x00


	//----- nvinfo : EIATTR_KPARAM_INFO
	.align		4
.L_105:
        /*0028*/ 	.byte	0x04, 0x17
        /*002a*/ 	.short	(.L_107 - .L_106)
.L_106:
        /*002c*/ 	.word	0x00000000
        /*0030*/ 	.short	0x0000
        /*0032*/ 	.short	0x0000
        /*0034*/ 	.byte	0x00, 0xf5, 0x21, 0x00


	//----- nvinfo : EIATTR_SPARSE_MMA_MASK
	.align		4
.L_107:
        /*0038*/ 	.byte	0x03, 0x50
        /*003a*/ 	.short	0x0000


	//----- nvinfo : EIATTR_MAXREG_COUNT
	.align		4
        /*003c*/ 	.byte	0x03, 0x1b
        /*003e*/ 	.short	0x00ff


	//----- nvinfo : EIATTR_MERCURY_ISA_VERSION
	.align		4
        /*0040*/ 	.byte	0x03, 0x5f
        /*0042*/ 	.short	0x0101


	//----- nvinfo : EIATTR_VRC_CTA_INIT_COUNT
	.align		4
        /*0044*/ 	.byte	0x02, 0x4a
	.zero		1
	.zero		1


	//----- nvinfo : EIATTR_EXIT_INSTR_OFFSETS
	.align		4
        /*0048*/ 	.byte	0x04, 0x1c
        /*004a*/ 	.short	(.L_109 - .L_108)


	//   ....[0]....
.L_108:
        /*004c*/ 	.word	0x00000070


	//   ....[1]....
        /*0050*/ 	.word	0x00000110


	//----- nvinfo : EIATTR_CBANK_PARAM_SIZE
	.align		4
.L_109:
        /*0054*/ 	.byte	0x03, 0x19
        /*0056*/ 	.short	0x0014


	//----- nvinfo : EIATTR_PARAM_CBANK
	.align		4
        /*0058*/ 	.byte	0x04, 0x0a
        /*005a*/ 	.short	(.L_111 - .L_110)
	.align		4
.L_110:
        /*005c*/ 	.word	index@(.nv.constant0._Z7addBiasPdS_i)
        /*0060*/ 	.short	0x0380
        /*0062*/ 	.short	0x0014


	//----- nvinfo : EIATTR_SW_WAR
	.align		4
.L_111:
        /*0064*/ 	.byte	0x04, 0x36
        /*0066*/ 	.short	(.L_113 - .L_112)
.L_112:
        /*0068*/ 	.word	0x00000008
.L_113:


//--------------------- .nv.info._Z4reluPdi       --------------------------
	.section	.nv.info._Z4reluPdi,"",@"SHT_CUDA_INFO"
	.sectionflags	@""
	.align	4


	//----- nvinfo : EIATTR_CUDA_API_VERSION
	.align		4
        /*0000*/ 	.byte	0x04, 0x37
        /*0002*/ 	.short	(.L_115 - .L_114)
.L_114:
        /*0004*/ 	.word	0x00000082


	//----- nvinfo : EIATTR_KPARAM_INFO
	.align		4
.L_115:
        /*0008*/ 	.byte	0x04, 0x17
        /*000a*/ 	.short	(.L_117 - .L_116)
.L_116:
        /*000c*/ 	.word	0x00000000
        /*0010*/ 	.short	0x0001
        /*0012*/ 	.short	0x0008
        /*0014*/ 	.byte	0x00, 0xf0, 0x11, 0x00


	//----- nvinfo : EIATTR_KPARAM_INFO
	.align		4
.L_117:
        /*0018*/ 	.byte	0x04, 0x17
        /*001a*/ 	.short	(.L_119 - .L_118)
.L_118:
        /*001c*/ 	.word	0x00000000
        /*0020*/ 	.short	0x0000
        /*0022*/ 	.short	0x0000
        /*0024*/ 	.byte	0x00, 0xf5, 0x21, 0x00


	//----- nvinfo : EIATTR_SPARSE_MMA_MASK
	.align		4
.L_119:
        /*0028*/ 	.byte	0x03, 0x50
        /*002a*/ 	.short	0x0000


	//----- nvinfo : EIATTR_MAXREG_COUNT
	.align		4
        /*002c*/ 	.byte	0x03, 0x1b
        /*002e*/ 	.short	0x00ff


	//----- nvinfo : EIATTR_MERCURY_ISA_VERSION
	.align		4
        /*0030*/ 	.byte	0x03, 0x5f
        /*0032*/ 	.short	0x0101


	//----- nvinfo : EIATTR_VRC_CTA_INIT_COUNT
	.align		4
        /*0034*/ 	.byte	0x02, 0x4a
	.zero		1
	.zero		1


	//----- nvinfo : EIATTR_EXIT_INSTR_OFFSETS
	.align		4
        /*0038*/ 	.byte	0x04, 0x1c
        /*003a*/ 	.short	(.L_121 - .L_120)


	//   ....[0]....
.L_120:
        /*003c*/ 	.word	0x00000070


	//   ....[1]....
        /*0040*/ 	.word	0x00000140


	//----- nvinfo : EIATTR_CBANK_PARAM_SIZE
	.align		4
.L_121:
        /*0044*/ 	.byte	0x03, 0x19
        /*0046*/ 	.short	0x000c


	//----- nvinfo : EIATTR_PARAM_CBANK
	.align		4
        /*0048*/ 	.byte	0x04, 0x0a
        /*004a*/ 	.short	(.L_123 - .L_122)
	.align		4
.L_122:
        /*004c*/ 	.word	index@(.nv.constant0._Z4reluPdi)
        /*0050*/ 	.short	0x0380
        /*0052*/ 	.short	0x000c


	//----- nvinfo : EIATTR_SW_WAR
	.align		4
.L_123:
        /*0054*/ 	.byte	0x04, 0x36
        /*0056*/ 	.short	(.L_125 - .L_124)
.L_124:
        /*0058*/ 	.word	0x00000008
.L_125:


//--------------------- .nv.callgraph             --------------------------
	.section	.nv.callgraph,"",@"SHT_CUDA_CALLGRAPH"
	.align	4
	.sectionentsize	8
	.align		4
        /*0000*/ 	.word	0x00000000
	.align		4
        /*0004*/ 	.word	0xffffffff
	.align		4
        /*0008*/ 	.word	0x00000000
	.align		4
        /*000c*/ 	.word	0xfffffffe
	.align		4
        /*0010*/ 	.word	0x00000000
	.align		4
        /*0014*/ 	.word	0xfffffffd
	.align		4
        /*0018*/ 	.word	0x00000000
	.align		4
        /*001c*/ 	.word	0xfffffffc


//--------------------- .text._Z8updateW1PdPKdS1_d --------------------------
	.section	.text._Z8updateW1PdPKdS1_d,"ax",@progbits
	.align	128
        .global         _Z8updateW1PdPKdS1_d
        .type           _Z8updateW1PdPKdS1_d,@function
        .size           _Z8updateW1PdPKdS1_d,(.L_x_8 - _Z8updateW1PdPKdS1_d)
        .other          _Z8updateW1PdPKdS1_d,@"STO_CUDA_ENTRY STV_DEFAULT"
_Z8updateW1PdPKdS1_d:
.text._Z8updateW1PdPKdS1_d:
[----:B------:R-:W-:Y:S01]  /*0000*/  LDC R1, c[0x0][0x37c] ;  /* 0x0000df00ff017b82 */ /* 0x000fe20000000800 */
[----:B------:R-:W0:Y:S07]  /*0010*/  S2R R3, SR_TID.Y ;  /* 0x0000000000037919 */ /* 0x000e2e0000002200 */
[----:B------:R-:W1:Y:S01]  /*0020*/  LDC R5, c[0x0][0x360] ;  /* 0x0000d800ff057b82 */ /* 0x000e620000000800 */
[----:B------:R-:W1:Y:S07]  /*0030*/  S2R R2, SR_TID.X ;  /* 0x0000000000027919 */ /* 0x000e6e0000002100 */
[----:B------:R-:W0:Y:S08]  /*0040*/  S2UR UR5, SR_CTAID.Y ;  /* 0x00000000000579c3 */ /* 0x000e300000002600 */
[----:B------:R-:W0:Y:S08]  /*0050*/  LDC R0, c[0x0][0x364] ;  /* 0x0000d900ff007b82 */ /* 0x000e300000000800 */
[----:B------:R-:W1:Y:S01]  /*0060*/  S2UR UR4, SR_CTAID.X ;  /* 0x00000000000479c3 */ /* 0x000e620000002500 */
[----:B0-----:R-:W-:-:S05]  /*0070*/  IMAD R0, R0, UR5, R3 ;  /* 0x0000000500007c24 */ /* 0x001fca000f8e0203 */
[----:B------:R-:W-:Y:S01]  /*0080*/  ISETP.GT.U32.AND P0, PT, R0, 0x30f, PT ;  /* 0x0000030f0000780c */ /* 0x000fe20003f04070 */
[----:B-1----:R-:W-:-:S05]  /*0090*/  IMAD R5, R5, UR4, R2 ;  /* 0x0000000405057c24 */ /* 0x002fca000f8e0202 */
[----:B------:R-:W-:-:S13]  /*00a0*/  ISETP.GT.OR P0, PT, R5, 0x7f, P0 ;  /* 0x0000007f0500780c */ /* 0x000fda0000704670 */
[----:B------:R-:W-:Y:S05]  /*00b0*/  @P0 EXIT ;  /* 0x000000000000094d */ /* 0x000fea0003800000 */
[----:B------:R-:W0:Y:S01]  /*00c0*/  LDC.64 R2, c[0x0][0x388] ;  /* 0x0000e200ff027b82 */ /* 0x000e220000000a00 */
[----:B------:R-:W1:Y:S07]  /*00d0*/  LDCU.64 UR4, c[0x0][0x358] ;  /* 0x00006b00ff0477ac */ /* 0x000e6e0008000a00 */
[----:B------:R-:W2:Y:S08]  /*00e0*/  LDC.64 R6, c[0x0][0x390] ;  /* 0x0000e400ff067b82 */ /* 0x000eb00000000a00 */
[----:B------:R-:W3:Y:S01]  /*00f0*/  LDC.64 R8, c[0x0][0x380] ;  /* 0x0000e000ff087b82 */ /* 0x000ee20000000a00 */
[----:B0-----:R-:W-:-:S04]  /*0100*/  IMAD.WIDE R2, R5, 0x8, R2 ;  /* 0x0000000805027825 */ /* 0x001fc800078e0202 */
[----:B------:R-:W-:Y:S02]  /*0110*/  IMAD R5, R5, 0x310, R0 ;  /* 0x0000031005057824 */ /* 0x000fe400078e0200 */
[----:B-1----:R-:W4:Y:S01]  /*0120*/  LDG.E.64 R2, desc[UR4][R2.64] ;  /* 0x0000000402027981 */ /* 0x002f22000c1e1b00 */
[----:B--2---:R-:W-:-:S06]  /*0130*/  IMAD.WIDE.U32 R6, R0, 0x8, R6 ;  /* 0x0000000800067825 */ /* 0x004fcc00078e0006 */
[----:B------:R-:W2:Y:S01]  /*0140*/  LDG.E.64 R6, desc[UR4][R6.64] ;  /* 0x0000000406067981 */ /* 0x000ea2000c1e1b00 */
[----:B---3--:R-:W-:Y:S02]  /*0150*/  IMAD.WIDE R8, R5, 0x8, R8 ;  /* 0x0000000805087825 */ /* 0x008fe400078e0208 */
[----:B------:R-:W4:Y:S03]  /*0160*/  LDC.64 R4, c[0x0][0x398] ;  /* 0x0000e600ff047b82 */ /* 0x000f260000000a00 */
[----:B------:R-:W2:Y:S01]  /*0170*/  LDG.E.64 R10, desc[UR4][R8.64] ;  /* 0x00000004080a7981 */ /* 0x000ea2000c1e1b00 */
[----:B----4-:R-:W-:-:S08]  /*0180*/  DMUL R4, R2, R4 ;  /* 0x0000000402047228 */ /* 0x010fd00000000000 */
[----:B--2---:R-:W-:-:S07]  /*0190*/  DFMA R4, -R4, R6, R10 ;  /* 0x000000060404722b */ /* 0x004fce000000010a */
[----:B------:R-:W-:Y:S01]  /*01a0*/  STG.E.64 desc[UR4][R8.64], R4 ;  /* 0x0000000408007986 */ /* 0x000fe2000c101b04 */
[----:B------:R-:W-:Y:S05]  /*01b0*/  EXIT ;  /* 0x000000000000794d */ /* 0x000fea0003800000 */
.L_x_0:
[----:B------:R-:W-:-:S00]  /*01c0*/  BRA `(.L_x_0) ;  /* 0xfffffffc00fc7947 */ /* 0x000fc0000383ffff */
[----:B------:R-:W-:-:S00]  /*01d0*/  NOP ;  /* 0x0000000000007918 */ /* 0x000fc00000000000 */
        /* <DEDUP_REMOVED lines=10> */
.L_x_8:


//--------------------- .text._Z8updateW2PdPKdS1_d --------------------------
	.section	.text._Z8updateW2PdPKdS1_d,"ax",@progbits
	.align	128
        .global         _Z8updateW2PdPKdS1_d
        .type           _Z8updateW2PdPKdS1_d,@function
        .size           _Z8updateW2PdPKdS1_d,(.L_x_9 - _Z8updateW2PdPKdS1_d)
        .other          _Z8updateW2PdPKdS1_d,@"STO_CUDA_ENTRY STV_DEFAULT"
_Z8updateW2PdPKdS1_d:
.text._Z8updateW2PdPKdS1_d:
        /* <DEDUP_REMOVED lines=16> */
[C---:B0-----:R-:W-:Y:S01]  /*0100*/  IMAD.WIDE R2, R5.reuse, 0x8, R2 ;  /* 0x0000000805027825 */ /* 0x041fe200078e0202 */
[----:B------:R-:W-:-:S05]  /*0110*/  LEA R5, R5, R0, 0x7 ;  /* 0x0000000005057211 */ /* 0x000fca00078e38ff */
        /* <DEDUP_REMOVED lines=10> */
.L_x_1:
        /* <DEDUP_REMOVED lines=12> */
.L_x_9:


//--------------------- .text._Z10updateBiasPdS_id --------------------------
	.section	.text._Z10updateBiasPdS_id,"ax",@progbits
	.align	128
        .global         _Z10updateBiasPdS_id
        .type           _Z10updateBiasPdS_id,@function
        .size           _Z10updateBiasPdS_id,(.L_x_10 - _Z10updateBiasPdS_id)
        .other          _Z10updateBiasPdS_id,@"STO_CUDA_ENTRY STV_DEFAULT"
_Z10updateBiasPdS_id:
.text._Z10updateBiasPdS_id:
[----:B------:R-:W-:Y:S01]  /*0000*/  LDC R1, c[0x0][0x37c] ;  /* 0x0000df00ff017b82 */ /* 0x000fe20000000800 */
[----:B------:R-:W0:Y:S07]  /*0010*/  S2R R7, SR_TID.X ;  /* 0x0000000000077919 */ /* 0x000e2e0000002100 */
[----:B------:R-:W0:Y:S01]  /*0020*/  S2UR UR4, SR_CTAID.X ;  /* 0x00000000000479c3 */ /* 0x000e220000002500 */
[----:B------:R-:W1:Y:S07]  /*0030*/  LDCU UR5, c[0x0][0x390] ;  /* 0x00007200ff0577ac */ /* 0x000e6e0008000800 */
[----:B------:R-:W0:Y:S02]  /*0040*/  LDC R0, c[0x0][0x360] ;  /* 0x0000d800ff007b82 */ /* 0x000e240000000800 */
[----:B0-----:R-:W-:-:S05]  /*0050*/  IMAD R7, R0, UR4, R7 ;  /* 0x0000000400077c24 */ /* 0x001fca000f8e0207 */
[----:B-1----:R-:W-:-:S13]  /*0060*/  ISETP.GE.AND P0, PT, R7, UR5, PT ;  /* 0x0000000507007c0c */ /* 0x002fda000bf06270 */
[----:B------:R-:W-:Y:S05]  /*0070*/  @P0 EXIT ;  /* 0x000000000000094d */ /* 0x000fea0003800000 */
[----:B------:R-:W0:Y:S01]  /*0080*/  LDC.64 R2, c[0x0][0x388] ;  /* 0x0000e200ff027b82 */ /* 0x000e220000000a00 */
[----:B------:R-:W1:Y:S01]  /*0090*/  LDCU.64 UR4, c[0x0][0x358] ;  /* 0x00006b00ff0477ac */ /* 0x000e620008000a00 */
[----:B------:R-:W2:Y:S06]  /*00a0*/  LDCU.64 UR6, c[0x0][0x398] ;  /* 0x00007300ff0677ac */ /* 0x000eac0008000a00 */
[----:B------:R-:W3:Y:S01]  /*00b0*/  LDC.64 R4, c[0x0][0x380] ;  /* 0x0000e000ff047b82 */ /* 0x000ee20000000a00 */
[----:B0-----:R-:W-:-:S06]  /*00c0*/  IMAD.WIDE R2, R7, 0x8, R2 ;  /* 0x0000000807027825 */ /* 0x001fcc00078e0202 */
[----:B-1----:R-:W2:Y:S01]  /*00d0*/  LDG.E.64 R2, desc[UR4][R2.64] ;  /* 0x0000000402027981 */ /* 0x002ea2000c1e1b00 */
[----:B---3--:R-:W-:-:S05]  /*00e0*/  IMAD.WIDE R4, R7, 0x8, R4 ;  /* 0x0000000807047825 */ /* 0x008fca00078e0204 */
[----:B------:R-:W2:Y:S02]  /*00f0*/  LDG.E.64 R6, desc[UR4][R4.64] ;  /* 0x0000000404067981 */ /* 0x000ea4000c1e1b00 */
[----:B--2---:R-:W-:-:S07]  /*0100*/  DFMA R6, -R2, UR6, R6 ;  /* 0x0000000602067c2b */ /* 0x004fce0008000106 */
[----:B------:R-:W-:Y:S01]  /*0110*/  STG.E.64 desc[UR4][R4.64], R6 ;  /* 0x0000000604007986 */ /* 0x000fe2000c101b04 */
[----:B------:R-:W-:Y:S05]  /*0120*/  EXIT ;  /* 0x000000000000794d */ /* 0x000fea0003800000 */
.L_x_2:
        /* <DEDUP_REMOVED lines=13> */
.L_x_10:


//--------------------- .text._Z14reluDerivativePdS_i --------------------------
	.section	.text._Z14reluDerivativePdS_i,"ax",@progbits
	.align	128
        .global         _Z14reluDerivativePdS_i
        .type           _Z14reluDerivativePdS_i,@function
        .size           _Z14reluDerivativePdS_i,(.L_x_11 - _Z14reluDerivativePdS_i)
        .other          _Z14reluDerivativePdS_i,@"STO_CUDA_ENTRY STV_DEFAULT"
_Z14reluDerivativePdS_i:
.text._Z14reluDerivativePdS_i:
        /* <DEDUP_REMOVED lines=9> */
[----:B------:R-:W1:Y:S07]  /*0090*/  LDCU.64 UR4, c[0x0][0x358] ;  /* 0x00006b00ff0477ac */ /* 0x000e6e0008000a00 */
[----:B------:R-:W2:Y:S01]  /*00a0*/  LDC.64 R4, c[0x0][0x388] ;  /* 0x0000e200ff047b82 */ /* 0x000ea20000000a00 */
[----:B0-----:R-:W-:-:S06]  /*00b0*/  IMAD.WIDE R2, R9, 0x8, R2 ;  /* 0x0000000809027825 */ /* 0x001fcc00078e0202 */
[----:B-1----:R-:W3:Y:S01]  /*00c0*/  LDG.E.64 R2, desc[UR4][R2.64] ;  /* 0x0000000402027981 */ /* 0x002ee2000c1e1b00 */
[----:B------:R-:W-:Y:S01]  /*00d0*/  BSSY.RECONVERGENT B0, `(.L_x_3) ;  /* 0x0000006000007945 */ /* 0x000fe20003800200 */
[----:B------:R-:W-:Y:S01]  /*00e0*/  CS2R R6, SRZ ;  /* 0x0000000000067805 */ /* 0x000fe2000001ff00 */
[----:B--2---:R-:W-:Y:S01]  /*00f0*/  IMAD.WIDE R4, R9, 0x8, R4 ;  /* 0x0000000809047825 */ /* 0x004fe200078e0204 */
[----:B---3--:R-:W-:-:S14]  /*0100*/  DSETP.GT.AND P0, PT, R2, RZ, PT ;  /* 0x000000ff0200722a */ /* 0x008fdc0003f04000 */
[----:B------:R-:W-:Y:S05]  /*0110*/  @!P0 BRA `(.L_x_4) ;  /* 0x0000000000048947 */ /* 0x000fea0003800000 */
[----:B------:R0:W5:Y:S02]  /*0120*/  LDG.E.64 R6, desc[UR4][R4.64] ;  /* 0x0000000404067981 */ /* 0x000164000c1e1b00 */
.L_x_4:
[----:B------:R-:W-:Y:S05]  /*0130*/  BSYNC.RECONVERGENT B0 ;  /* 0x0000000000007941 */ /* 0x000fea0003800200 */
.L_x_3:
[----:B-----5:R-:W-:Y:S01]  /*0140*/  STG.E.64 desc[UR4][R4.64], R6 ;  /* 0x0000000604007986 */ /* 0x020fe2000c101b04 */
[----:B------:R-:W-:Y:S05]  /*0150*/  EXIT ;  /* 0x000000000000794d */ /* 0x000fea0003800000 */
.L_x_5:
        /* <DEDUP_REMOVED lines=10> */
.L_x_11:


//--------------------- .text._Z7addBiasPdS_i     --------------------------
	.section	.text._Z7addBiasPdS_i,"ax",@progbits
	.align	128
        .global         _Z7addBiasPdS_i
        .type           _Z7addBiasPdS_i,@function
        .size           _Z7addBiasPdS_i,(.L_x_12 - _Z7addBiasPdS_i)
        .other          _Z7addBiasPdS_i,@"STO_CUDA_ENTRY STV_DEFAULT"
_Z7addBiasPdS_i:
.text._Z7addBiasPdS_i:
        /* <DEDUP_REMOVED lines=13> */
[----:B--2---:R-:W-:-:S05]  /*00d0*/  IMAD.WIDE R4, R7, 0x8, R4 ;  /* 0x0000000807047825 */ /* 0x004fca00078e0204 */
[----:B------:R-:W3:Y:S02]  /*00e0*/  LDG.E.64 R6, desc[UR4][R4.64] ;  /* 0x0000000404067981 */ /* 0x000ee4000c1e1b00 */
[----:B---3--:R-:W-:-:S07]  /*00f0*/  DADD R6, R2, R6 ;  /* 0x0000000002067229 */ /* 0x008fce0000000006 */
[----:B------:R-:W-:Y:S01]  /*0100*/  STG.E.64 desc[UR4][R4.64], R6 ;  /* 0x0000000604007986 */ /* 0x000fe2000c101b04 */
[----:B------:R-:W-:Y:S05]  /*0110*/  EXIT ;  /* 0x000000000000794d */ /* 0x000fea0003800000 */
.L_x_6:
        /* <DEDUP_REMOVED lines=14> */
.L_x_12:


//--------------------- .text._Z4reluPdi          --------------------------
	.section	.text._Z4reluPdi,"ax",@progbits
	.align	128
        .global         _Z4reluPdi
        .type           _Z4reluPdi,@function
        .size           _Z4reluPdi,(.L_x_13 - _Z4reluPdi)
        .other          _Z4reluPdi,@"STO_CUDA_ENTRY STV_DEFAULT"
_Z4reluPdi:
.text._Z4reluPdi:
        /* <DEDUP_REMOVED lines=10> */
[----:B0-----:R-:W-:-:S05]  /*00a0*/  IMAD.WIDE R2, R5, 0x8, R2 ;  /* 0x0000000805027825 */ /* 0x001fca00078e0202 */
[----:B-1----:R-:W2:Y:S01]  /*00b0*/  LDG.E.64 R4, desc[UR4][R2.64] ;  /* 0x0000000402047981 */ /* 0x002ea2000c1e1b00 */
[----:B------:R-:W-:Y:S01]  /*00c0*/  IMAD.MOV.U32 R0, RZ, RZ, RZ ;  /* 0x000000ffff007224 */ /* 0x000fe200078e00ff */
[----:B--2---:R-:W-:Y:S01]  /*00d0*/  DSETP.MAX.AND P0, P1, RZ, R4, PT ;  /* 0x00000004ff00722a */ /* 0x004fe2000390f000 */
[----:B------:R-:W-:-:S05]  /*00e0*/  MOV R7, R5 ;  /* 0x0000000500077202 */ /* 0x000fca0000000f00 */
[C---:B------:R-:W-:Y:S02]  /*00f0*/  FSEL R9, R0.reuse, R7, P0 ;  /* 0x0000000700097208 */ /* 0x040fe40000000000 */
[----:B------:R-:W-:-:S06]  /*0100*/  SEL R4, R0, R4, P0 ;  /* 0x0000000400047207 */ /* 0x000fcc0000000000 */
[----:B------:R-:W-:-:S05]  /*0110*/  @P1 LOP3.LUT R9, R7, 0x80000, RZ, 0xfc, !PT ;  /* 0x0008000007091812 */ /* 0x000fca00078efcff */
[----:B------:R-:W-:-:S05]  /*0120*/  IMAD.MOV.U32 R5, RZ, RZ, R9 ;  /* 0x000000ffff057224 */ /* 0x000fca00078e0009 */
[----:B------:R-:W-:Y:S01]  /*0130*/  STG.E.64 desc[UR4][R2.64], R4 ;  /* 0x0000000402007986 */ /* 0x000fe2000c101b04 */
[----:B------:R-:W-:Y:S05]  /*0140*/  EXIT ;  /* 0x000000000000794d */ /* 0x000fea0003800000 */
.L_x_7:
        /* <DEDUP_REMOVED lines=11> */
.L_x_13:


//--------------------- .nv.shared.reserved.0     --------------------------
	.section	.nv.shared.reserved.0,"aw",@nobits
	.weak		__nv_reservedSMEM_offset_0_alias
	.size		__nv_reservedSMEM_offset_0_alias, 0, 64
	.other		__nv_reservedSMEM_offset_0_alias,@"STO_CUDA_RESERVED_SHARED STV_DEFAULT"
__nv_reservedSMEM_offset_0_alias:
	.zero		0
	.zero		64


//--------------------- .nv.constant0._Z8updateW1PdPKdS1_d --------------------------
	.section	.nv.constant0._Z8updateW1PdPKdS1_d,"a",@progbits
	.sectionflags	@""
	.align	4
.nv.constant0._Z8updateW1PdPKdS1_d:
	.zero		928


//--------------------- .nv.constant0._Z8updateW2PdPKdS1_d --------------------------
	.section	.nv.constant0._Z8updateW2PdPKdS1_d,"a",@progbits
	.sectionflags	@""
	.align	4
.nv.constant0._Z8updateW2PdPKdS1_d:
	.zero		928


//--------------------- .nv.constant0._Z10updateBiasPdS_id --------------------------
	.section	.nv.constant0._Z10updateBiasPdS_id,"a",@progbits
	.sectionflags	@""
	.align	4
.nv.constant0._Z10updateBiasPdS_id:
	.zero		928


//--------------------- .nv.constant0._Z14reluDerivativePdS_i --------------------------
	.section	.nv.constant0._Z14reluDerivativePdS_i,"a",@progbits
	.sectionflags	@""
	.align	4
.nv.constant0._Z14reluDerivativePdS_i:
	.zero		916


//--------------------- .nv.constant0._Z7addBiasPdS_i --------------------------
	.section	.nv.constant0._Z7addBiasPdS_i,"a",@progbits
	.sectionflags	@""
	.align	4
.nv.constant0._Z7addBiasPdS_i:
	.zero		916


//--------------------- .nv.constant0._Z4reluPdi  --------------------------
	.section	.nv.constant0._Z4reluPdi,"a",@progbits
	.sectionflags	@""
	.align	4
.nv.constant0._Z4reluPdi:
	.zero		908


//--------------------- SYMBOLS --------------------------

	.type		.nv.reservedSmem.offset0,@object
	.size		.nv.reservedSmem.offset0,0x4
